//
// Generated by NVIDIA NVVM Compiler
//
// Compiler Build ID: CL-36424714
// Cuda compilation tools, release 13.0, V13.0.88
// Based on NVVM 20.0.0
//

.version 9.0
.target sm_100
.address_size 64

	// .globl	_Z27convolution_2D_basic_kernelPKfPfiii
.extern .func  (.param .b32 func_retval0) vprintf
(
	.param .b64 vprintf_param_0,
	.param .b64 vprintf_param_1
)
;
.const .align 4 .b8 F[36];
.global .align 1 .b8 $str[31] = {84, 104, 114, 101, 97, 100, 32, 40, 37, 100, 44, 32, 37, 100, 41, 32, 45, 62, 32, 80, 91, 37, 100, 93, 32, 61, 32, 37, 102, 10};

.visible .entry _Z27convolution_2D_basic_kernelPKfPfiii(
	.param .u64 .ptr .align 1 _Z27convolution_2D_basic_kernelPKfPfiii_param_0,
	.param .u64 .ptr .align 1 _Z27convolution_2D_basic_kernelPKfPfiii_param_1,
	.param .u32 _Z27convolution_2D_basic_kernelPKfPfiii_param_2,
	.param .u32 _Z27convolution_2D_basic_kernelPKfPfiii_param_3,
	.param .u32 _Z27convolution_2D_basic_kernelPKfPfiii_param_4
)
{
	.local .align 8 .b8 	__local_depot0[24];
	.reg .b64 	%SP;
	.reg .b64 	%SPL;
	.reg .pred 	%p<89>;
	.reg .b32 	%r<66>;
	.reg .b32 	%f<90>;
	.reg .b64 	%rd<67>;
	.reg .b64 	%fd<2>;

	mov.u64 	%SPL, __local_depot0;
	cvta.local.u64 	%SP, %SPL;
	ld.param.u64 	%rd7, [_Z27convolution_2D_basic_kernelPKfPfiii_param_0];
	ld.param.u64 	%rd6, [_Z27convolution_2D_basic_kernelPKfPfiii_param_1];
	ld.param.u32 	%r26, [_Z27convolution_2D_basic_kernelPKfPfiii_param_2];
	ld.param.u32 	%r27, [_Z27convolution_2D_basic_kernelPKfPfiii_param_3];
	ld.param.u32 	%r28, [_Z27convolution_2D_basic_kernelPKfPfiii_param_4];
	cvta.to.global.u64 	%rd1, %rd7;
	mov.u32 	%r29, %ctaid.y;
	mov.u32 	%r30, %ntid.y;
	mov.u32 	%r31, %tid.y;
	mad.lo.s32 	%r1, %r29, %r30, %r31;
	mov.u32 	%r32, %ctaid.x;
	mov.u32 	%r33, %ntid.x;
	mov.u32 	%r34, %tid.x;
	mad.lo.s32 	%r2, %r32, %r33, %r34;
	setp.lt.s32 	%p2, %r26, 0;
	mov.f32 	%f71, 0f00000000;
	@%p2 bra 	$L__BB0_40;
	shl.b32 	%r3, %r26, 1;
	sub.s32 	%r4, %r1, %r26;
	sub.s32 	%r5, %r2, %r26;
	or.b32  	%r6, %r3, 1;
	max.s32 	%r7, %r3, 0;
	and.b32  	%r8, %r7, 6;
	and.b32  	%r9, %r7, 2;
	and.b32  	%r10, %r7, 2147483640;
	mov.f32 	%f71, 0f00000000;
	mov.b32 	%r61, 0;
	mov.u64 	%rd58, F;
	cvt.s64.s32 	%rd44, %r5;
$L__BB0_2:
	setp.lt.s32 	%p3, %r3, 7;
	add.s32 	%r37, %r61, %r4;
	setp.gt.s32 	%p4, %r37, -1;
	setp.lt.s32 	%p5, %r37, %r28;
	and.pred  	%p1, %p4, %p5;
	mul.lo.s32 	%r12, %r37, %r27;
	mul.lo.s32 	%r13, %r61, %r6;
	mov.b32 	%r64, 0;
	@%p3 bra 	$L__BB0_21;
	mov.b32 	%r62, 0;
$L__BB0_4:
	.pragma "nounroll";
	add.s32 	%r15, %r62, %r5;
	setp.gt.s32 	%p6, %r15, -1;
	setp.lt.s32 	%p7, %r15, %r27;
	and.pred  	%p8, %p6, %p7;
	and.pred  	%p10, %p1, %p8;
	not.pred 	%p11, %p10;
	@%p11 bra 	$L__BB0_6;
	add.s32 	%r39, %r15, %r12;
	add.s32 	%r40, %r62, %r13;
	mul.wide.s32 	%rd8, %r39, 4;
	add.s64 	%rd9, %rd1, %rd8;
	ld.global.f32 	%f39, [%rd9];
	mul.wide.u32 	%rd10, %r40, 4;
	mov.u64 	%rd11, F;
	add.s64 	%rd12, %rd11, %rd10;
	ld.const.f32 	%f40, [%rd12];
	fma.rn.f32 	%f71, %f39, %f40, %f71;
$L__BB0_6:
	add.s32 	%r41, %r15, 1;
	setp.gt.s32 	%p12, %r41, -1;
	setp.lt.s32 	%p13, %r41, %r27;
	and.pred  	%p14, %p12, %p13;
	and.pred  	%p15, %p1, %p14;
	cvt.s64.s32 	%rd13, %r5;
	cvt.s64.s32 	%rd14, %r62;
	cvt.s64.s32 	%rd15, %r12;
	add.s64 	%rd16, %rd14, %rd13;
	add.s64 	%rd17, %rd16, %rd15;
	shl.b64 	%rd18, %rd17, 2;
	add.s64 	%rd2, %rd1, %rd18;
	cvt.u64.u32 	%rd19, %r13;
	add.s64 	%rd20, %rd14, %rd19;
	shl.b64 	%rd21, %rd20, 2;
	mov.u64 	%rd22, F;
	add.s64 	%rd3, %rd22, %rd21;
	not.pred 	%p16, %p15;
	@%p16 bra 	$L__BB0_8;
	ld.global.f32 	%f41, [%rd2+4];
	ld.const.f32 	%f42, [%rd3+4];
	fma.rn.f32 	%f71, %f41, %f42, %f71;
$L__BB0_8:
	add.s32 	%r42, %r15, 2;
	setp.gt.s32 	%p17, %r42, -1;
	setp.lt.s32 	%p18, %r42, %r27;
	and.pred  	%p19, %p17, %p18;
	and.pred  	%p20, %p1, %p19;
	not.pred 	%p21, %p20;
	@%p21 bra 	$L__BB0_10;
	ld.global.f32 	%f43, [%rd2+8];
	ld.const.f32 	%f44, [%rd3+8];
	fma.rn.f32 	%f71, %f43, %f44, %f71;
$L__BB0_10:
	add.s32 	%r43, %r15, 3;
	setp.gt.s32 	%p22, %r43, -1;
	setp.lt.s32 	%p23, %r43, %r27;
	and.pred  	%p24, %p22, %p23;
	and.pred  	%p25, %p1, %p24;
	not.pred 	%p26, %p25;
	@%p26 bra 	$L__BB0_12;
	ld.global.f32 	%f45, [%rd2+12];
	ld.const.f32 	%f46, [%rd3+12];
	fma.rn.f32 	%f71, %f45, %f46, %f71;
$L__BB0_12:
	add.s32 	%r44, %r15, 4;
	setp.gt.s32 	%p27, %r44, -1;
	setp.lt.s32 	%p28, %r44, %r27;
	and.pred  	%p29, %p27, %p28;
	and.pred  	%p30, %p1, %p29;
	not.pred 	%p31, %p30;
	@%p31 bra 	$L__BB0_14;
	ld.global.f32 	%f47, [%rd2+16];
	ld.const.f32 	%f48, [%rd3+16];
	fma.rn.f32 	%f71, %f47, %f48, %f71;
$L__BB0_14:
	add.s32 	%r45, %r15, 5;
	setp.gt.s32 	%p32, %r45, -1;
	setp.lt.s32 	%p33, %r45, %r27;
	and.pred  	%p34, %p32, %p33;
	and.pred  	%p35, %p1, %p34;
	not.pred 	%p36, %p35;
	@%p36 bra 	$L__BB0_16;
	ld.global.f32 	%f49, [%rd2+20];
	ld.const.f32 	%f50, [%rd3+20];
	fma.rn.f32 	%f71, %f49, %f50, %f71;
$L__BB0_16:
	add.s32 	%r46, %r15, 6;
	setp.gt.s32 	%p37, %r46, -1;
	setp.lt.s32 	%p38, %r46, %r27;
	and.pred  	%p39, %p37, %p38;
	and.pred  	%p40, %p1, %p39;
	not.pred 	%p41, %p40;
	@%p41 bra 	$L__BB0_18;
	ld.global.f32 	%f51, [%rd2+24];
	ld.const.f32 	%f52, [%rd3+24];
	fma.rn.f32 	%f71, %f51, %f52, %f71;
$L__BB0_18:
	add.s32 	%r47, %r15, 7;
	setp.gt.s32 	%p42, %r47, -1;
	setp.lt.s32 	%p43, %r47, %r27;
	and.pred  	%p44, %p42, %p43;
	and.pred  	%p45, %p1, %p44;
	not.pred 	%p46, %p45;
	@%p46 bra 	$L__BB0_20;
	ld.global.f32 	%f53, [%rd2+28];
	ld.const.f32 	%f54, [%rd3+28];
	fma.rn.f32 	%f71, %f53, %f54, %f71;
$L__BB0_20:
	add.s32 	%r62, %r62, 8;
	setp.ne.s32 	%p47, %r62, %r10;
	mov.u32 	%r64, %r10;
	@%p47 bra 	$L__BB0_4;
$L__BB0_21:
	setp.lt.u32 	%p48, %r8, 3;
	@%p48 bra 	$L__BB0_31;
	add.s32 	%r18, %r64, %r5;
	setp.gt.s32 	%p49, %r18, -1;
	setp.lt.s32 	%p50, %r18, %r27;
	and.pred  	%p51, %p49, %p50;
	and.pred  	%p53, %p1, %p51;
	not.pred 	%p54, %p53;
	@%p54 bra 	$L__BB0_24;
	add.s32 	%r48, %r18, %r12;
	add.s32 	%r49, %r64, %r13;
	mul.wide.s32 	%rd23, %r48, 4;
	add.s64 	%rd24, %rd1, %rd23;
	ld.global.f32 	%f55, [%rd24];
	mul.wide.u32 	%rd25, %r49, 4;
	add.s64 	%rd27, %rd58, %rd25;
	ld.const.f32 	%f56, [%rd27];
	fma.rn.f32 	%f71, %f55, %f56, %f71;
$L__BB0_24:
	add.s32 	%r50, %r18, 1;
	setp.gt.s32 	%p55, %r50, -1;
	setp.lt.s32 	%p56, %r50, %r27;
	and.pred  	%p57, %p55, %p56;
	and.pred  	%p58, %p1, %p57;
	cvt.u64.u32 	%rd29, %r64;
	cvt.s64.s32 	%rd30, %r12;
	add.s64 	%rd31, %rd29, %rd44;
	add.s64 	%rd32, %rd31, %rd30;
	shl.b64 	%rd33, %rd32, 2;
	add.s64 	%rd4, %rd1, %rd33;
	cvt.u64.u32 	%rd34, %r13;
	add.s64 	%rd35, %rd29, %rd34;
	shl.b64 	%rd36, %rd35, 2;
	add.s64 	%rd5, %rd58, %rd36;
	not.pred 	%p59, %p58;
	@%p59 bra 	$L__BB0_26;
	ld.global.f32 	%f57, [%rd4+4];
	ld.const.f32 	%f58, [%rd5+4];
	fma.rn.f32 	%f71, %f57, %f58, %f71;
$L__BB0_26:
	add.s32 	%r51, %r18, 2;
	setp.gt.s32 	%p60, %r51, -1;
	setp.lt.s32 	%p61, %r51, %r27;
	and.pred  	%p62, %p60, %p61;
	and.pred  	%p63, %p1, %p62;
	not.pred 	%p64, %p63;
	@%p64 bra 	$L__BB0_28;
	ld.global.f32 	%f59, [%rd4+8];
	ld.const.f32 	%f60, [%rd5+8];
	fma.rn.f32 	%f71, %f59, %f60, %f71;
$L__BB0_28:
	add.s32 	%r52, %r18, 3;
	setp.gt.s32 	%p65, %r52, -1;
	setp.lt.s32 	%p66, %r52, %r27;
	and.pred  	%p67, %p65, %p66;
	and.pred  	%p68, %p1, %p67;
	not.pred 	%p69, %p68;
	@%p69 bra 	$L__BB0_30;
	ld.global.f32 	%f61, [%rd4+12];
	ld.const.f32 	%f62, [%rd5+12];
	fma.rn.f32 	%f71, %f61, %f62, %f71;
$L__BB0_30:
	add.s32 	%r64, %r64, 4;
$L__BB0_31:
	setp.eq.s32 	%p70, %r9, 0;
	@%p70 bra 	$L__BB0_37;
	add.s32 	%r21, %r64, %r5;
	setp.gt.s32 	%p71, %r21, -1;
	setp.lt.s32 	%p72, %r21, %r27;
	and.pred  	%p73, %p71, %p72;
	and.pred  	%p75, %p1, %p73;
	not.pred 	%p76, %p75;
	@%p76 bra 	$L__BB0_34;
	add.s32 	%r53, %r21, %r12;
	add.s32 	%r54, %r64, %r13;
	mul.wide.s32 	%rd38, %r53, 4;
	add.s64 	%rd39, %rd1, %rd38;
	ld.global.f32 	%f63, [%rd39];
	mul.wide.u32 	%rd40, %r54, 4;
	add.s64 	%rd42, %rd58, %rd40;
	ld.const.f32 	%f64, [%rd42];
	fma.rn.f32 	%f71, %f63, %f64, %f71;
$L__BB0_34:
	add.s32 	%r55, %r21, 1;
	setp.gt.s32 	%p77, %r55, -1;
	setp.lt.s32 	%p78, %r55, %r27;
	and.pred  	%p79, %p77, %p78;
	and.pred  	%p80, %p1, %p79;
	not.pred 	%p81, %p80;
	@%p81 bra 	$L__BB0_36;
	cvt.s64.s32 	%rd43, %r12;
	cvt.s64.s32 	%rd45, %r64;
	add.s64 	%rd46, %rd45, %rd44;
	add.s64 	%rd47, %rd46, %rd43;
	shl.b64 	%rd48, %rd47, 2;
	add.s64 	%rd49, %rd1, %rd48;
	ld.global.f32 	%f65, [%rd49+4];
	cvt.u64.u32 	%rd50, %r13;
	add.s64 	%rd51, %rd45, %rd50;
	shl.b64 	%rd52, %rd51, 2;
	add.s64 	%rd54, %rd58, %rd52;
	ld.const.f32 	%f66, [%rd54+4];
	fma.rn.f32 	%f71, %f65, %f66, %f71;
$L__BB0_36:
	add.s32 	%r64, %r64, 2;
$L__BB0_37:
	add.s32 	%r24, %r64, %r5;
	setp.gt.s32 	%p82, %r24, -1;
	setp.lt.s32 	%p83, %r24, %r27;
	and.pred  	%p84, %p82, %p83;
	and.pred  	%p86, %p1, %p84;
	not.pred 	%p87, %p86;
	@%p87 bra 	$L__BB0_39;
	add.s32 	%r56, %r24, %r12;
	add.s32 	%r57, %r64, %r13;
	mul.wide.s32 	%rd55, %r56, 4;
	add.s64 	%rd56, %rd1, %rd55;
	ld.global.f32 	%f67, [%rd56];
	mul.wide.u32 	%rd57, %r57, 4;
	add.s64 	%rd59, %rd58, %rd57;
	ld.const.f32 	%f68, [%rd59];
	fma.rn.f32 	%f71, %f67, %f68, %f71;
$L__BB0_39:
	add.s32 	%r25, %r61, 1;
	setp.ne.s32 	%p88, %r61, %r7;
	mov.u32 	%r61, %r25;
	@%p88 bra 	$L__BB0_2;
$L__BB0_40:
	add.u64 	%rd60, %SP, 0;
	add.u64 	%rd61, %SPL, 0;
	cvta.to.global.u64 	%rd62, %rd6;
	mad.lo.s32 	%r58, %r27, %r1, %r2;
	mul.wide.s32 	%rd63, %r58, 4;
	add.s64 	%rd64, %rd62, %rd63;
	st.global.f32 	[%rd64], %f71;
	cvt.f64.f32 	%fd1, %f71;
	st.local.v2.u32 	[%rd61], {%r1, %r2};
	st.local.u32 	[%rd61+8], %r58;
	st.local.f64 	[%rd61+16], %fd1;
	mov.u64 	%rd65, $str;
	cvta.global.u64 	%rd66, %rd65;
	{ // callseq 0, 0
	.param .b64 param0;
	st.param.b64 	[param0], %rd66;
	.param .b64 param1;
	st.param.b64 	[param1], %rd60;
	.param .b32 retval0;
	call.uni (retval0), 
	vprintf, 
	(
	param0, 
	param1
	);
	ld.param.b32 	%r59, [retval0];
	} // callseq 0
	ret;

}


// ===== COMPILED SASS (sm_100) =====

	.target	sm_100

	.elftype	@"ET_EXEC"


//--------------------- .note.nv.tkinfo           --------------------------
	.section	.note.nv.tkinfo,"",@"SHT_NOTE"
	.sectionflags	@"SHF_NOTE_NV_TKINFO"
	.tkinfo
        /*0018*/ 	.word	0x00000002
        /*0030*/ 	.string	""
        /*0030*/ 	.string	"ptxas"
        /*0030*/ 	.string	"Cuda compilation tools, release 13.0, V13.0.88"
        /*0030*/ 	.string	"Build cuda_13.0.r13.0/compiler.36424714_0"
        /*0030*/ 	.string	"-arch sm_100 -m 64 "



//--------------------- .note.nv.cuinfo           --------------------------
	.section	.note.nv.cuinfo,"",@"SHT_NOTE"
	.sectionflags	@"SHF_NOTE_NV_CUINFO"
        /*0018*/ 	.short	0x0002
        /*001a*/ 	.short	0x0064
        /*001c*/ 	.short	0x0082
	.zero		2


//--------------------- .nv.info                  --------------------------
	.section	.nv.info,"",@"SHT_CUDA_INFO"
	.align	4


	//----- nvinfo : EIATTR_REGCOUNT
	.align		4
        /*0000*/ 	.byte	0x04, 0x2f
        /*0002*/ 	.short	(.L_3 - .L_2)
	.align		4
.L_2:
        /*0004*/ 	.word	index@(_Z27convolution_2D_basic_kernelPKfPfiii)
        /*0008*/ 	.word	0x0000001c


	//----- nvinfo : EIATTR_FRAME_SIZE
	.align		4
.L_3:
        /*000c*/ 	.byte	0x04, 0x11
        /*000e*/ 	.short	(.L_5 - .L_4)
	.align		4
.L_4:
        /*0010*/ 	.word	index@(_Z27convolution_2D_basic_kernelPKfPfiii)
        /*0014*/ 	.word	0x00000018


	//----- nvinfo : EIATTR_MIN_STACK_SIZE
	.align		4
.L_5:
        /*0018*/ 	.byte	0x04, 0x12
        /*001a*/ 	.short	(.L_7 - .L_6)
	.align		4
.L_6:
        /*001c*/ 	.word	index@(_Z27convolution_2D_basic_kernelPKfPfiii)
        /*0020*/ 	.word	0x00000018
.L_7:


//--------------------- .nv.compat                --------------------------
	.section	.nv.compat,"",@"SHT_CUDA_COMPAT_INFO"
	.align	4
        /*0000*/ 	.byte	0x02, 0x09, 0x00, 0x00, 0x02, 0x02, 0x01, 0x00, 0x02, 0x05, 0x05, 0x00, 0x03, 0x07, 0x01, 0x01
        /*0010*/ 	.byte	0x02, 0x03, 0x00, 0x00, 0x02, 0x06, 0x01, 0x00, 0x04, 0x0b, 0x08, 0x00, 0x09, 0x00, 0x00, 0x00
        /*0020*/ 	.byte	0x00, 0x00, 0x00, 0x00


//--------------------- .nv.info._Z27convolution_2D_basic_kernelPKfPfiii --------------------------
	.section	.nv.info._Z27convolution_2D_basic_kernelPKfPfiii,"",@"SHT_CUDA_INFO"
	.sectionflags	@""
	.align	4


	//----- nvinfo : EIATTR_CUDA_API_VERSION
	.align		4
        /*0000*/ 	.byte	0x04, 0x37
        /*0002*/ 	.short	(.L_9 - .L_8)
.L_8:
        /*0004*/ 	.word	0x00000082


	//----- nvinfo : EIATTR_KPARAM_INFO
	.align		4
.L_9:
        /*0008*/ 	.byte	0x04, 0x17
        /*000a*/ 	.short	(.L_11 - .L_10)
.L_10:
        /*000c*/ 	.word	0x00000000
        /*0010*/ 	.short	0x0004
        /*0012*/ 	.short	0x0018
        /*0014*/ 	.byte	0x00, 0xf0, 0x11, 0x00


	//----- nvinfo : EIATTR_KPARAM_INFO
	.align		4
.L_11:
        /*0018*/ 	.byte	0x04, 0x17
        /*001a*/ 	.short	(.L_13 - .L_12)
.L_12:
        /*001c*/ 	.word	0x00000000
        /*0020*/ 	.short	0x0003
        /*0022*/ 	.short	0x0014
        /*0024*/ 	.byte	0x00, 0xf0, 0x11, 0x00


	//----- nvinfo : EIATTR_KPARAM_INFO
	.align		4
.L_13:
        /*0028*/ 	.byte	0x04, 0x17
        /*002a*/ 	.short	(.L_15 - .L_14)
.L_14:
        /*002c*/ 	.word	0x00000000
        /*0030*/ 	.short	0x0002
        /*0032*/ 	.short	0x0010
        /*0034*/ 	.byte	0x00, 0xf0, 0x11, 0x00


	//----- nvinfo : EIATTR_KPARAM_INFO
	.align		4
.L_15:
        /*0038*/ 	.byte	0x04, 0x17
        /*003a*/ 	.short	(.L_17 - .L_16)
.L_16:
        /*003c*/ 	.word	0x00000000
        /*0040*/ 	.short	0x0001
        /*0042*/ 	.short	0x0008
        /*0044*/ 	.byte	0x00, 0xf5, 0x21, 0x00


	//----- nvinfo : EIATTR_KPARAM_INFO
	.align		4
.L_17:
        /*0048*/ 	.byte	0x04, 0x17
        /*004a*/ 	.short	(.L_19 - .L_18)
.L_18:
        /*004c*/ 	.word	0x00000000
        /*0050*/ 	.short	0x0000
        /*0052*/ 	.short	0x0000
        /*0054*/ 	.byte	0x00, 0xf5, 0x21, 0x00


	//----- nvinfo : EIATTR_SPARSE_MMA_MASK
	.align		4
.L_19:
        /*0058*/ 	.byte	0x03, 0x50
        /*005a*/ 	.short	0x0000


	//----- nvinfo : EIATTR_MAXREG_COUNT
	.align		4
        /*005c*/ 	.byte	0x03, 0x1b
        /*005e*/ 	.short	0x00ff


	//----- nvinfo : EIATTR_EXTERNS
	.align		4
        /*0060*/ 	.byte	0x04, 0x0f
        /*0062*/ 	.short	(.L_21 - .L_20)


	//   ....[0]....
	.align		4
.L_20:
        /*0064*/ 	.word	index@(vprintf)


	//----- nvinfo : EIATTR_MERCURY_ISA_VERSION
	.align		4
.L_21:
        /*0068*/ 	.byte	0x03, 0x5f
        /*006a*/ 	.short	0x0101


	//----- nvinfo : EIATTR_VRC_CTA_INIT_COUNT
	.align		4
        /*006c*/ 	.byte	0x02, 0x4a
	.zero		1
	.zero		1


	//----- nvinfo : EIATTR_SYSCALL_OFFSETS
	.align		4
        /*0070*/ 	.byte	0x04, 0x46
        /*0072*/ 	.short	(.L_23 - .L_22)


	//   ....[0]....
.L_22:
        /*0074*/ 	.word	0x00000e00


	//----- nvinfo : EIATTR_EXIT_INSTR_OFFSETS
	.align		4
.L_23:
        /*0078*/ 	.byte	0x04, 0x1c
        /*007a*/ 	.short	(.L_25 - .L_24)


	//   ....[0]....
.L_24:
        /*007c*/ 	.word	0x00000e10


	//----- nvinfo : EIATTR_CRS_STACK_SIZE
	.align		4
.L_25:
        /*0080*/ 	.byte	0x04, 0x1e
        /*0082*/ 	.short	(.L_27 - .L_26)
.L_26:
        /*0084*/ 	.word	0x00000000


	//----- nvinfo : EIATTR_CBANK_PARAM_SIZE
	.align		4
.L_27:
        /*0088*/ 	.byte	0x03, 0x19
        /*008a*/ 	.short	0x001c


	//----- nvinfo : EIATTR_PARAM_CBANK
	.align		4
        /*008c*/ 	.byte	0x04, 0x0a
        /*008e*/ 	.short	(.L_29 - .L_28)
	.align		4
.L_28:
        /*0090*/ 	.word	index@(.nv.constant0._Z27convolution_2D_basic_kernelPKfPfiii)
        /*0094*/ 	.short	0x0380
        /*0096*/ 	.short	0x001c


	//----- nvinfo : EIATTR_SW_WAR
	.align		4
.L_29:
        /*0098*/ 	.byte	0x04, 0x36
        /*009a*/ 	.short	(.L_31 - .L_30)
.L_30:
        /*009c*/ 	.word	0x00000008
.L_31:


//--------------------- .nv.callgraph             --------------------------
	.section	.nv.callgraph,"",@"SHT_CUDA_CALLGRAPH"
	.align	4
	.sectionentsize	8
	.align		4
        /*0000*/ 	.word	0x00000000
	.align		4
        /*0004*/ 	.word	0xffffffff
	.align		4
        /*0008*/ 	.word	index@(_Z27convolution_2D_basic_kernelPKfPfiii)
	.align		4
        /*000c*/ 	.word	index@(vprintf)
	.align		4
        /*0010*/ 	.word	0x00000000
	.align		4
        /*0014*/ 	.word	0xfffffffe
	.align		4
        /*0018*/ 	.word	0x00000000
	.align		4
        /*001c*/ 	.word	0xfffffffd
	.align		4
        /*0020*/ 	.word	0x00000000
	.align		4
        /*0024*/ 	.word	0xfffffffc


//--------------------- .nv.constant4             --------------------------
	.section	.nv.constant4,"a",@progbits
	.align	8
	.align		8
.nv.constant4:
        /*0000*/ 	.dword	vprintf
	.align		8
        /*0008*/ 	.dword	$str


//--------------------- .nv.constant3             --------------------------
	.section	.nv.constant3,"a",@progbits
	.align	4
.nv.constant3:
	.type		F,@object
	.size		F,(.L_0 - F)
F:
	.zero		36
.L_0:


//--------------------- .text._Z27convolution_2D_basic_kernelPKfPfiii --------------------------
	.section	.text._Z27convolution_2D_basic_kernelPKfPfiii,"ax",@progbits
	.align	128
        .global         _Z27convolution_2D_basic_kernelPKfPfiii
        .type           _Z27convolution_2D_basic_kernelPKfPfiii,@function
        .size           _Z27convolution_2D_basic_kernelPKfPfiii,(.L_x_10 - _Z27convolution_2D_basic_kernelPKfPfiii)
        .other          _Z27convolution_2D_basic_kernelPKfPfiii,@"STO_CUDA_ENTRY STV_DEFAULT"
_Z27convolution_2D_basic_kernelPKfPfiii:
.text._Z27convolution_2D_basic_kernelPKfPfiii:
[----:B------:R-:W0:Y:S01]  /*0000*/  LDC R1, c[0x0][0x37c] ;  /* 0x0000df00ff017b82 */ /* 0x000e220000000800 */
[----:B------:R-:W1:Y:S01]  /*0010*/  S2R R3, SR_TID.Y ;  /* 0x0000000000037919 */ /* 0x000e620000002200 */
[----:B------:R-:W2:Y:S06]  /*0020*/  LDCU UR11, c[0x0][0x390] ;  /* 0x00007200ff0b77ac */ /* 0x000eac0008000800 */
[----:B------:R-:W1:Y:S01]  /*0030*/  S2UR UR6, SR_CTAID.Y ;  /* 0x00000000000679c3 */ /* 0x000e620000002600 */
[----:B0-----:R-:W-:Y:S01]  /*0040*/  VIADD R1, R1, 0xffffffe8 ;  /* 0xffffffe801017836 */ /* 0x001fe20000000000 */
[----:B------:R-:W0:Y:S01]  /*0050*/  S2R R5, SR_TID.X ;  /* 0x0000000000057919 */ /* 0x000e220000002100 */
[----:B------:R-:W3:Y:S01]  /*0060*/  LDCU UR5, c[0x0][0x2fc] ;  /* 0x00005f80ff0577ac */ /* 0x000ee20008000800 */
[----:B------:R-:W4:Y:S04]  /*0070*/  LDCU UR4, c[0x0][0x2f8] ;  /* 0x00005f00ff0477ac */ /* 0x000f280008000800 */
[----:B------:R-:W1:Y:S01]  /*0080*/  LDC R2, c[0x0][0x364] ;  /* 0x0000d900ff027b82 */ /* 0x000e620000000800 */
[----:B------:R-:W0:Y:S07]  /*0090*/  LDCU.64 UR12, c[0x0][0x358] ;  /* 0x00006b00ff0c77ac */ /* 0x000e2e0008000a00 */
[----:B------:R-:W0:Y:S01]  /*00a0*/  S2UR UR7, SR_CTAID.X ;  /* 0x00000000000779c3 */ /* 0x000e220000002500 */
[----:B--2---:R-:W-:-:S07]  /*00b0*/  UISETP.GE.AND UP0, UPT, UR11, URZ, UPT ;  /* 0x000000ff0b00728c */ /* 0x004fce000bf06270 */
[----:B------:R-:W0:Y:S01]  /*00c0*/  LDC R0, c[0x0][0x360] ;  /* 0x0000d800ff007b82 */ /* 0x000e220000000800 */
[----:B----4-:R-:W-:-:S05]  /*00d0*/  IADD3 R6, P0, PT, R1, UR4, RZ ;  /* 0x0000000401067c10 */ /* 0x010fca000ff1e0ff */
[----:B---3--:R-:W-:Y:S02]  /*00e0*/  IMAD.X R7, RZ, RZ, UR5, P0 ;  /* 0x00000005ff077e24 */ /* 0x008fe400080e06ff */
[----:B-1----:R-:W-:Y:S02]  /*00f0*/  IMAD R2, R2, UR6, R3 ;  /* 0x0000000602027c24 */ /* 0x002fe4000f8e0203 */
[----:B0-----:R-:W-:Y:S02]  /*0100*/  IMAD R3, R0, UR7, R5 ;  /* 0x0000000700037c24 */ /* 0x001fe4000f8e0205 */
[----:B------:R-:W-:Y:S01]  /*0110*/  IMAD.MOV.U32 R0, RZ, RZ, RZ ;  /* 0x000000ffff007224 */ /* 0x000fe200078e00ff */
[----:B------:R-:W-:Y:S06]  /*0120*/  BRA.U !UP0, `(.L_x_0) ;  /* 0x0000000908f87547 */ /* 0x000fec000b800000 */
[----:B------:R-:W-:Y:S02]  /*0130*/  USHF.L.U32 UR7, UR11, 0x1, URZ ;  /* 0x000000010b077899 */ /* 0x000fe400080006ff */
[----:B------:R-:W-:Y:S02]  /*0140*/  VIADD R4, R3, -UR11 ;  /* 0x8000000b03047c36 */ /* 0x000fe40008000000 */
[----:B------:R-:W-:Y:S01]  /*0150*/  VIADD R16, R2, -UR11 ;  /* 0x8000000b02107c36 */ /* 0x000fe20008000000 */
[----:B------:R-:W-:Y:S01]  /*0160*/  UISETP.LT.AND UP0, UPT, URZ, UR7, UPT ;  /* 0x00000007ff00728c */ /* 0x000fe2000bf01270 */
[----:B------:R-:W-:Y:S01]  /*0170*/  IMAD.MOV.U32 R0, RZ, RZ, RZ ;  /* 0x000000ffff007224 */ /* 0x000fe200078e00ff */
[----:B------:R-:W-:Y:S01]  /*0180*/  SHF.R.S32.HI R5, RZ, 0x1f, R4 ;  /* 0x0000001fff057819 */ /* 0x000fe20000011404 */
[----:B------:R-:W-:Y:S02]  /*0190*/  UIADD3 UR8, UPT, UPT, UR7, 0x1, URZ ;  /* 0x0000000107087890 */ /* 0x000fe4000fffe0ff */
[----:B------:R-:W-:-:S04]  /*01a0*/  USEL UR9, URZ, UR7, !UP0 ;  /* 0x00000007ff097287 */ /* 0x000fc8000c000000 */
[----:B------:R-:W-:Y:S02]  /*01b0*/  ULOP3.LUT UR4, UR9, 0x6, URZ, 0xc0, !UPT ;  /* 0x0000000609047892 */ /* 0x000fe4000f8ec0ff */
[----:B------:R-:W-:Y:S02]  /*01c0*/  ULOP3.LUT UR10, UR9, 0x7ffffff8, URZ, 0xc0, !UPT ;  /* 0x7ffffff8090a7892 */ /* 0x000fe4000f8ec0ff */
[----:B------:R-:W-:-:S03]  /*01d0*/  UISETP.GE.U32.AND UP1, UPT, UR4, 0x3, UPT ;  /* 0x000000030400788c */ /* 0x000fc6000bf26070 */
[----:B------:R-:W-:-:S08]  /*01e0*/  UMOV UR4, URZ ;  /* 0x000000ff00047c82 */ /* 0x000fd00008000000 */
.L_x_7:
[----:B------:R-:W0:Y:S01]  /*01f0*/  LDCU UR11, c[0x0][0x398] ;  /* 0x00007300ff0b77ac */ /* 0x000e220008000800 */
[----:B------:R-:W-:Y:S02]  /*0200*/  VIADD R9, R16, UR4 ;  /* 0x0000000410097c36 */ /* 0x000fe40008000000 */
[----:B------:R-:W-:Y:S01]  /*0210*/  IMAD.MOV.U32 R11, RZ, RZ, RZ ;  /* 0x000000ffff0b7224 */ /* 0x000fe200078e00ff */
[----:B------:R-:W1:Y:S01]  /*0220*/  LDCU UR6, c[0x0][0x394] ;  /* 0x00007280ff0677ac */ /* 0x000e620008000800 */
[----:B------:R-:W-:Y:S01]  /*0230*/  UISETP.GE.AND UP2, UPT, UR7, 0x7, UPT ;  /* 0x000000070700788c */ /* 0x000fe2000bf46270 */
[----:B------:R-:W-:Y:S02]  /*0240*/  UMOV UR5, UR4 ;  /* 0x0000000400057c82 */ /* 0x000fe40008000000 */
[----:B------:R-:W-:Y:S01]  /*0250*/  UISETP.NE.AND UP0, UPT, UR5, UR9, UPT ;  /* 0x000000090500728c */ /* 0x000fe2000bf05270 */
[----:B0-----:R-:W-:Y:S01]  /*0260*/  ISETP.GE.AND P0, PT, R9, UR11, PT ;  /* 0x0000000b09007c0c */ /* 0x001fe2000bf06270 */
[----:B------:R-:W-:-:S02]  /*0270*/  UIMAD UR11, UR8, UR4, URZ ;  /* 0x00000004080b72a4 */ /* 0x000fc4000f8e02ff */
[----:B------:R-:W-:Y:S01]  /*0280*/  UIADD3 UR4, UPT, UPT, UR4, 0x1, URZ ;  /* 0x0000000104047890 */ /* 0x000fe2000fffe0ff */
[C---:B------:R-:W-:Y:S01]  /*0290*/  ISETP.GT.AND P0, PT, R9.reuse, -0x1, !P0 ;  /* 0xffffffff0900780c */ /* 0x040fe20004704270 */
[----:B-1----:R-:W-:Y:S01]  /*02a0*/  IMAD R9, R9, UR6, RZ ;  /* 0x0000000609097c24 */ /* 0x002fe2000f8e02ff */
[----:B------:R-:W-:Y:S11]  /*02b0*/  BRA.U !UP2, `(.L_x_1) ;  /* 0x000000050a307547 */ /* 0x000ff6000b800000 */
[----:B------:R-:W-:Y:S01]  /*02c0*/  IMAD.MOV.U32 R13, RZ, RZ, RZ ;  /* 0x000000ffff0d7224 */ /* 0x000fe200078e00ff */
[----:B------:R-:W0:Y:S01]  /*02d0*/  LDCU UR6, c[0x0][0x394] ;  /* 0x00007280ff0677ac */ /* 0x000e220008000800 */
[----:B------:R-:W1:Y:S05]  /*02e0*/  LDCU.64 UR14, c[0x0][0x380] ;  /* 0x00007000ff0e77ac */ /* 0x000e6a0008000a00 */
.L_x_2:
[----:B------:R-:W-:Y:S01]  /*02f0*/  IMAD.IADD R12, R4, 0x1, R13 ;  /* 0x00000001040c7824 */ /* 0x000fe200078e020d */
[--C-:B------:R-:W-:Y:S02]  /*0300*/  SHF.R.S32.HI R5, RZ, 0x1f, R4.reuse ;  /* 0x0000001fff057819 */ /* 0x100fe40000011404 */
[----:B------:R-:W-:Y:S01]  /*0310*/  SHF.R.S32.HI R17, RZ, 0x1f, R9 ;  /* 0x0000001fff117819 */ /* 0x000fe20000011409 */
[C---:B------:R-:W-:Y:S01]  /*0320*/  VIADD R8, R12.reuse, 0x1 ;  /* 0x000000010c087836 */ /* 0x040fe20000000000 */
[C---:B0-----:R-:W-:Y:S02]  /*0330*/  ISETP.GE.AND P3, PT, R12.reuse, UR6, PT ;  /* 0x000000060c007c0c */ /* 0x041fe4000bf66270 */
[----:B------:R-:W-:Y:S02]  /*0340*/  IADD3 R18, P2, P4, R9, R13, R4 ;  /* 0x0000000d09127210 */ /* 0x000fe40007c5e004 */
[----:B------:R-:W-:Y:S02]  /*0350*/  ISETP.GT.AND P3, PT, R12, -0x1, !P3 ;  /* 0xffffffff0c00780c */ /* 0x000fe40005f64270 */
[----:B------:R-:W-:-:S02]  /*0360*/  ISETP.GE.AND P1, PT, R8, UR6, PT ;  /* 0x0000000608007c0c */ /* 0x000fc4000bf26270 */
[----:B------:R-:W-:Y:S02]  /*0370*/  PLOP3.LUT P3, PT, P0, P3, PT, 0x80, 0x8 ;  /* 0x000000000008781c */ /* 0x000fe40000767070 */
[----:B------:R-:W-:Y:S02]  /*0380*/  ISETP.GT.AND P1, PT, R8, -0x1, !P1 ;  /* 0xffffffff0800780c */ /* 0x000fe40004f24270 */
[----:B------:R-:W-:Y:S02]  /*0390*/  SHF.R.S32.HI R8, RZ, 0x1f, R13 ;  /* 0x0000001fff087819 */ /* 0x000fe4000001140d */
[----:B------:R-:W-:Y:S02]  /*03a0*/  PLOP3.LUT P1, PT, P0, P1, PT, 0x80, 0x8 ;  /* 0x000000000008781c */ /* 0x000fe40000723070 */
[----:B------:R-:W-:-:S05]  /*03b0*/  IADD3.X R17, PT, PT, R17, R8, R5, P2, P4 ;  /* 0x0000000811117210 */ /* 0x000fca00017e8405 */
[----:B------:R-:W0:Y:S01]  /*03c0*/  @P3 LDC.64 R10, c[0x0][0x380] ;  /* 0x0000e000ff0a3b82 */ /* 0x000e220000000a00 */
[----:B------:R-:W-:-:S04]  /*03d0*/  @P3 IMAD.IADD R15, R9, 0x1, R12 ;  /* 0x00000001090f3824 */ /* 0x000fc800078e020c */
[----:B0-----:R-:W-:Y:S01]  /*03e0*/  @P3 IMAD.WIDE R14, R15, 0x4, R10 ;  /* 0x000000040f0e3825 */ /* 0x001fe200078e020a */
[----:B-1----:R-:W-:-:S05]  /*03f0*/  LEA R10, P2, R18, UR14, 0x2 ;  /* 0x0000000e120a7c11 */ /* 0x002fca000f8410ff */
[----:B------:R0:W2:Y:S01]  /*0400*/  @P3 LDG.E R15, desc[UR12][R14.64] ;  /* 0x0000000c0e0f3981 */ /* 0x0000a2000c1e1900 */
[----:B------:R-:W-:-:S05]  /*0410*/  LEA.HI.X R11, R18, UR15, R17, 0x2, P2 ;  /* 0x0000000f120b7c11 */ /* 0x000fca00090f1411 */
[----:B------:R-:W3:Y:S01]  /*0420*/  @P1 LDG.E R19, desc[UR12][R10.64+0x4] ;  /* 0x0000040c0a131981 */ /* 0x000ee2000c1e1900 */
[----:B------:R-:W-:Y:S02]  /*0430*/  VIADD R8, R13, UR11 ;  /* 0x0000000b0d087c36 */ /* 0x000fe40008000000 */
[----:B------:R-:W-:Y:S02]  /*0440*/  VIADD R20, R12, 0x2 ;  /* 0x000000020c147836 */ /* 0x000fe40000000000 */
[C---:B------:R-:W-:Y:S02]  /*0450*/  @P3 IMAD.SHL.U32 R17, R8.reuse, 0x4, RZ ;  /* 0x0000000408113824 */ /* 0x040fe400078e00ff */
[----:B------:R-:W-:Y:S01]  /*0460*/  IMAD.SHL.U32 R8, R8, 0x4, RZ ;  /* 0x0000000408087824 */ /* 0x000fe200078e00ff */
[----:B------:R-:W-:Y:S01]  /*0470*/  ISETP.GE.AND P2, PT, R20, UR6, PT ;  /* 0x0000000614007c0c */ /* 0x000fe2000bf46270 */
[C---:B------:R-:W-:Y:S02]  /*0480*/  VIADD R21, R12.reuse, 0x3 ;  /* 0x000000030c157836 */ /* 0x040fe40000000000 */
[----:B------:R-:W2:Y:S01]  /*0490*/  @P3 LDC R17, c[0x3][R17] ;  /* 0x00c0000011113b82 */ /* 0x000ea20000000800 */
[----:B------:R-:W-:Y:S01]  /*04a0*/  VIADD R22, R12, 0x4 ;  /* 0x000000040c167836 */ /* 0x000fe20000000000 */
[----:B------:R-:W-:Y:S01]  /*04b0*/  ISETP.GT.AND P2, PT, R20, -0x1, !P2 ;  /* 0xffffffff1400780c */ /* 0x000fe20005744270 */
[C---:B0-----:R-:W-:Y:S01]  /*04c0*/  VIADD R14, R12.reuse, 0x5 ;  /* 0x000000050c0e7836 */ /* 0x041fe20000000000 */
[C---:B------:R-:W-:Y:S01]  /*04d0*/  ISETP.GE.AND P6, PT, R21.reuse, UR6, PT ;  /* 0x0000000615007c0c */ /* 0x040fe2000bfc6270 */
[----:B------:R-:W-:Y:S01]  /*04e0*/  VIADD R20, R12, 0x6 ;  /* 0x000000060c147836 */ /* 0x000fe20000000000 */
[----:B------:R-:W-:Y:S01]  /*04f0*/  ISETP.GE.AND P5, PT, R22, UR6, PT ;  /* 0x0000000616007c0c */ /* 0x000fe2000bfa6270 */
[----:B------:R-:W-:Y:S01]  /*0500*/  VIADD R12, R12, 0x7 ;  /* 0x000000070c0c7836 */ /* 0x000fe20000000000 */
[----:B------:R-:W3:Y:S01]  /*0510*/  @P1 LDC R18, c[0x3][R8+0x4] ;  /* 0x00c0010008121b82 */ /* 0x000ee20000000800 */
[----:B------:R-:W-:-:S02]  /*0520*/  ISETP.GT.AND P6, PT, R21, -0x1, !P6 ;  /* 0xffffffff1500780c */ /* 0x000fc400077c4270 */
[----:B------:R-:W-:Y:S02]  /*0530*/  PLOP3.LUT P2, PT, P0, P2, PT, 0x80, 0x8 ;  /* 0x000000000008781c */ /* 0x000fe40000745070 */
[----:B------:R-:W-:Y:S02]  /*0540*/  ISETP.GT.AND P5, PT, R22, -0x1, !P5 ;  /* 0xffffffff1600780c */ /* 0x000fe40006fa4270 */
[C---:B------:R-:W-:Y:S02]  /*0550*/  ISETP.GE.AND P4, PT, R14.reuse, UR6, PT ;  /* 0x000000060e007c0c */ /* 0x040fe4000bf86270 */
[----:B------:R-:W-:Y:S02]  /*0560*/  PLOP3.LUT P5, PT, P0, P5, PT, 0x80, 0x8 ;  /* 0x000000000008781c */ /* 0x000fe400007ab070 */
[----:B------:R-:W-:-:S04]  /*0570*/  ISETP.GT.AND P4, PT, R14, -0x1, !P4 ;  /* 0xffffffff0e00780c */ /* 0x000fc80006784270 */
[----:B------:R-:W-:-:S13]  /*0580*/  PLOP3.LUT P4, PT, P0, P4, PT, 0x80, 0x8 ;  /* 0x000000000008781c */ /* 0x000fda0000789070 */
[----:B------:R-:W4:Y:S01]  /*0590*/  @P4 LDG.E R21, desc[UR12][R10.64+0x14] ;  /* 0x0000140c0a154981 */ /* 0x000f22000c1e1900 */
[----:B--2---:R-:W-:Y:S01]  /*05a0*/  @P3 FFMA R0, R15, R17, R0 ;  /* 0x000000110f003223 */ /* 0x004fe20000000000 */
[----:B------:R-:W-:Y:S02]  /*05b0*/  PLOP3.LUT P3, PT, P0, P6, PT, 0x80, 0x8 ;  /* 0x000000000008781c */ /* 0x000fe4000076d070 */
[----:B------:R-:W2:Y:S01]  /*05c0*/  @P2 LDG.E R15, desc[UR12][R10.64+0x8] ;  /* 0x0000080c0a0f2981 */ /* 0x000ea2000c1e1900 */
[----:B------:R-:W-:Y:S01]  /*05d0*/  ISETP.GE.AND P6, PT, R20, UR6, PT ;  /* 0x0000000614007c0c */ /* 0x000fe2000bfc6270 */
[----:B---3--:R-:W-:-:S03]  /*05e0*/  @P1 FFMA R0, R19, R18, R0 ;  /* 0x0000001213001223 */ /* 0x008fc60000000000 */
[----:B------:R-:W-:Y:S01]  /*05f0*/  ISETP.GT.AND P6, PT, R20, -0x1, !P6 ;  /* 0xffffffff1400780c */ /* 0x000fe200077c4270 */
[----:B------:R-:W3:Y:S01]  /*0600*/  @P5 LDG.E R19, desc[UR12][R10.64+0x10] ;  /* 0x0000100c0a135981 */ /* 0x000ee2000c1e1900 */
[C---:B------:R-:W-:Y:S02]  /*0610*/  ISETP.GE.AND P1, PT, R12.reuse, UR6, PT ;  /* 0x000000060c007c0c */ /* 0x040fe4000bf26270 */
[----:B------:R-:W-:Y:S02]  /*0620*/  PLOP3.LUT P6, PT, P0, P6, PT, 0x80, 0x8 ;  /* 0x000000000008781c */ /* 0x000fe400007cd070 */
[----:B------:R-:W-:Y:S01]  /*0630*/  ISETP.GT.AND P1, PT, R12, -0x1, !P1 ;  /* 0xffffffff0c00780c */ /* 0x000fe20004f24270 */
[----:B------:R-:W5:Y:S03]  /*0640*/  @P3 LDG.E R17, desc[UR12][R10.64+0xc] ;  /* 0x00000c0c0a113981 */ /* 0x000f66000c1e1900 */
[----:B------:R-:W-:-:S07]  /*0650*/  PLOP3.LUT P1, PT, P0, P1, PT, 0x80, 0x8 ;  /* 0x000000000008781c */ /* 0x000fce0000723070 */
[----:B------:R-:W4:Y:S06]  /*0660*/  @P6 LDG.E R23, desc[UR12][R10.64+0x18] ;  /* 0x0000180c0a176981 */ /* 0x000f2c000c1e1900 */
[----:B------:R-:W4:Y:S01]  /*0670*/  @P1 LDG.E R25, desc[UR12][R10.64+0x1c] ;  /* 0x00001c0c0a191981 */ /* 0x000f22000c1e1900 */
[----:B------:R-:W2:Y:S08]  /*0680*/  @P2 LDC R12, c[0x3][R8+0x8] ;  /* 0x00c00200080c2b82 */ /* 0x000eb00000000800 */
[----:B------:R-:W5:Y:S08]  /*0690*/  @P3 LDC R14, c[0x3][R8+0xc] ;  /* 0x00c00300080e3b82 */ /* 0x000f700000000800 */
[----:B------:R-:W3:Y:S08]  /*06a0*/  @P5 LDC R18, c[0x3][R8+0x10] ;  /* 0x00c0040008125b82 */ /* 0x000ef00000000800 */
[----:B------:R-:W4:Y:S08]  /*06b0*/  @P4 LDC R20, c[0x3][R8+0x14] ;  /* 0x00c0050008144b82 */ /* 0x000f300000000800 */
[----:B------:R-:W0:Y:S01]  /*06c0*/  @P6 LDC R22, c[0x3][R8+0x18] ;  /* 0x00c0060008166b82 */ /* 0x000e220000000800 */
[----:B------:R-:W-:-:S07]  /*06d0*/  VIADD R13, R13, 0x8 ;  /* 0x000000080d0d7836 */ /* 0x000fce0000000000 */
[----:B------:R-:W1:Y:S01]  /*06e0*/  @P1 LDC R24, c[0x3][R8+0x1c] ;  /* 0x00c0070008181b82 */ /* 0x000e620000000800 */
[----:B--2---:R-:W-:Y:S01]  /*06f0*/  @P2 FFMA R0, R15, R12, R0 ;  /* 0x0000000c0f002223 */ /* 0x004fe20000000000 */
[----:B------:R-:W-:-:S03]  /*0700*/  ISETP.NE.AND P2, PT, R13, UR10, PT ;  /* 0x0000000a0d007c0c */ /* 0x000fc6000bf45270 */
[----:B-----5:R-:W-:-:S04]  /*0710*/  @P3 FFMA R0, R17, R14, R0 ;  /* 0x0000000e11003223 */ /* 0x020fc80000000000 */
[----:B---3--:R-:W-:-:S04]  /*0720*/  @P5 FFMA R0, R19, R18, R0 ;  /* 0x0000001213005223 */ /* 0x008fc80000000000 */
[----:B----4-:R-:W-:-:S04]  /*0730*/  @P4 FFMA R0, R21, R20, R0 ;  /* 0x0000001415004223 */ /* 0x010fc80000000000 */
[----:B0-----:R-:W-:-:S04]  /*0740*/  @P6 FFMA R0, R23, R22, R0 ;  /* 0x0000001617006223 */ /* 0x001fc80000000000 */
[----:B-1----:R-:W-:Y:S01]  /*0750*/  @P1 FFMA R0, R25, R24, R0 ;  /* 0x0000001819001223 */ /* 0x002fe20000000000 */
[----:B------:R-:W-:Y:S06]  /*0760*/  @P2 BRA `(.L_x_2) ;  /* 0xfffffff800e02947 */ /* 0x000fec000383ffff */
[----:B------:R-:W-:-:S07]  /*0770*/  IMAD.U32 R11, RZ, RZ, UR10 ;  /* 0x0000000aff0b7e24 */ /* 0x000fce000f8e00ff */
.L_x_1:
[----:B------:R-:W-:Y:S01]  /*0780*/  ULOP3.LUT UP2, URZ, UR9, 0x2, URZ, 0xc0, !UPT ;  /* 0x0000000209ff7892 */ /* 0x000fe2000f84c0ff */
[----:B------:R-:W-:Y:S10]  /*0790*/  BRA.U !UP1, `(.L_x_3) ;  /* 0x0000000109a47547 */ /* 0x000ff4000b800000 */
[----:B------:R-:W-:Y:S01]  /*07a0*/  IMAD.IADD R8, R4, 0x1, R11 ;  /* 0x0000000104087824 */ /* 0x000fe200078e020b */
[----:B------:R-:W0:Y:S03]  /*07b0*/  LDCU.64 UR14, c[0x0][0x380] ;  /* 0x00007000ff0e77ac */ /* 0x000e260008000a00 */
[C---:B------:R-:W-:Y:S01]  /*07c0*/  VIADD R10, R8.reuse, 0x1 ;  /* 0x00000001080a7836 */ /* 0x040fe20000000000 */
[C---:B------:R-:W-:Y:S01]  /*07d0*/  ISETP.GE.AND P1, PT, R8.reuse, UR6, PT ;  /* 0x0000000608007c0c */ /* 0x040fe2000bf26270 */
[C---:B------:R-:W-:Y:S02]  /*07e0*/  VIADD R14, R8.reuse, 0x2 ;  /* 0x00000002080e7836 */ /* 0x040fe40000000000 */
[C---:B------:R-:W-:Y:S01]  /*07f0*/  VIADD R17, R8.reuse, 0x3 ;  /* 0x0000000308117836 */ /* 0x040fe20000000000 */
[----:B------:R-:W-:Y:S02]  /*0800*/  ISETP.GT.AND P1, PT, R8, -0x1, !P1 ;  /* 0xffffffff0800780c */ /* 0x000fe40004f24270 */
[----:B------:R-:W-:-:S02]  /*0810*/  ISETP.GE.AND P4, PT, R10, UR6, PT ;  /* 0x000000060a007c0c */ /* 0x000fc4000bf86270 */
[----:B------:R-:W-:Y:S02]  /*0820*/  PLOP3.LUT P1, PT, P0, P1, PT, 0x80, 0x8 ;  /* 0x000000000008781c */ /* 0x000fe40000723070 */
[----:B------:R-:W-:Y:S02]  /*0830*/  ISETP.GE.AND P2, PT, R14, UR6, PT ;  /* 0x000000060e007c0c */ /* 0x000fe4000bf46270 */
[----:B------:R-:W-:Y:S02]  /*0840*/  ISETP.GT.AND P4, PT, R10, -0x1, !P4 ;  /* 0xffffffff0a00780c */ /* 0x000fe40006784270 */
[----:B------:R-:W-:Y:S02]  /*0850*/  SHF.R.S32.HI R10, RZ, 0x1f, R9 ;  /* 0x0000001fff0a7819 */ /* 0x000fe40000011409 */
[----:B------:R-:W-:Y:S02]  /*0860*/  ISETP.GT.AND P2, PT, R14, -0x1, !P2 ;  /* 0xffffffff0e00780c */ /* 0x000fe40005744270 */
[----:B------:R-:W-:-:S02]  /*0870*/  ISETP.GE.AND P3, PT, R17, UR6, PT ;  /* 0x0000000611007c0c */ /* 0x000fc4000bf66270 */
[----:B------:R-:W-:Y:S01]  /*0880*/  PLOP3.LUT P4, PT, P0, P4, PT, 0x80, 0x8 ;  /* 0x000000000008781c */ /* 0x000fe20000789070 */
[----:B------:R-:W1:Y:S01]  /*0890*/  @P1 LDC.64 R12, c[0x0][0x380] ;  /* 0x0000e000ff0c1b82 */ /* 0x000e620000000a00 */
[C---:B------:R-:W-:Y:S01]  /*08a0*/  @P1 IMAD.IADD R15, R9.reuse, 0x1, R8 ;  /* 0x00000001090f1824 */ /* 0x040fe200078e0208 */
[----:B------:R-:W-:Y:S02]  /*08b0*/  IADD3 R8, P5, P6, R9, R11, R4 ;  /* 0x0000000b09087210 */ /* 0x000fe40007ebe004 */
[----:B------:R-:W-:Y:S02]  /*08c0*/  ISETP.GT.AND P3, PT, R17, -0x1, !P3 ;  /* 0xffffffff1100780c */ /* 0x000fe40005f64270 */
[----:B------:R-:W-:Y:S02]  /*08d0*/  PLOP3.LUT P2, PT, P0, P2, PT, 0x80, 0x8 ;  /* 0x000000000008781c */ /* 0x000fe40000745070 */
[----:B------:R-:W-:Y:S01]  /*08e0*/  PLOP3.LUT P3, PT, P0, P3, PT, 0x80, 0x8 ;  /* 0x000000000008781c */ /* 0x000fe20000767070 */
[----:B-1----:R-:W-:Y:S01]  /*08f0*/  @P1 IMAD.WIDE R14, R15, 0x4, R12 ;  /* 0x000000040f0e1825 */ /* 0x002fe200078e020c */
[----:B------:R-:W-:-:S02]  /*0900*/  IADD3.X R13, PT, PT, R10, RZ, R5, P5, P6 ;  /* 0x000000ff0a0d7210 */ /* 0x000fc40002fec405 */
[----:B0-----:R-:W-:-:S03]  /*0910*/  LEA R12, P5, R8, UR14, 0x2 ;  /* 0x0000000e080c7c11 */ /* 0x001fc6000f8a10ff */
[----:B------:R-:W2:Y:S01]  /*0920*/  @P1 LDG.E R15, desc[UR12][R14.64] ;  /* 0x0000000c0e0f1981 */ /* 0x000ea2000c1e1900 */
[----:B------:R-:W-:-:S05]  /*0930*/  LEA.HI.X R13, R8, UR15, R13, 0x2, P5 ;  /* 0x0000000f080d7c11 */ /* 0x000fca000a8f140d */
[----:B------:R-:W3:Y:S04]  /*0940*/  @P4 LDG.E R17, desc[UR12][R12.64+0x4] ;  /* 0x0000040c0c114981 */ /* 0x000ee8000c1e1900 */
[----:B------:R-:W4:Y:S04]  /*0950*/  @P2 LDG.E R19, desc[UR12][R12.64+0x8] ;  /* 0x0000080c0c132981 */ /* 0x000f28000c1e1900 */
[----:B------:R-:W5:Y:S01]  /*0960*/  @P3 LDG.E R21, desc[UR12][R12.64+0xc] ;  /* 0x00000c0c0c153981 */ /* 0x000f62000c1e1900 */
[----:B------:R-:W-:-:S04]  /*0970*/  VIADD R8, R11, UR11 ;  /* 0x0000000b0b087c36 */ /* 0x000fc80008000000 */
[C---:B------:R-:W-:Y:S02]  /*0980*/  @P1 IMAD.SHL.U32 R10, R8.reuse, 0x4, RZ ;  /* 0x00000004080a1824 */ /* 0x040fe400078e00ff */
[----:B------:R-:W-:-:S04]  /*0990*/  IMAD.SHL.U32 R22, R8, 0x4, RZ ;  /* 0x0000000408167824 */ /* 0x000fc800078e00ff */
[----:B------:R-:W2:Y:S08]  /*09a0*/  @P1 LDC R10, c[0x3][R10] ;  /* 0x00c000000a0a1b82 */ /* 0x000eb00000000800 */
[----:B------:R-:W3:Y:S08]  /*09b0*/  @P4 LDC R8, c[0x3][R22+0x4] ;  /* 0x00c0010016084b82 */ /* 0x000ef00000000800 */
[----:B------:R-:W4:Y:S08]  /*09c0*/  @P2 LDC R18, c[0x3][R22+0x8] ;  /* 0x00c0020016122b82 */ /* 0x000f300000000800 */
[----:B------:R-:W5:Y:S01]  /*09d0*/  @P3 LDC R20, c[0x3][R22+0xc] ;  /* 0x00c0030016143b82 */ /* 0x000f620000000800 */
[----:B------:R-:W-:-:S02]  /*09e0*/  VIADD R11, R11, 0x4 ;  /* 0x000000040b0b7836 */ /* 0x000fc40000000000 */
[----:B--2---:R-:W-:-:S04]  /*09f0*/  @P1 FFMA R0, R15, R10, R0 ;  /* 0x0000000a0f001223 */ /* 0x004fc80000000000 */
[----:B---3--:R-:W-:-:S04]  /*0a00*/  @P4 FFMA R0, R17, R8, R0 ;  /* 0x0000000811004223 */ /* 0x008fc80000000000 */
[----:B----4-:R-:W-:-:S04]  /*0a10*/  @P2 FFMA R0, R19, R18, R0 ;  /* 0x0000001213002223 */ /* 0x010fc80000000000 */
[----:B-----5:R-:W-:-:S07]  /*0a20*/  @P3 FFMA R0, R21, R20, R0 ;  /* 0x0000001415003223 */ /* 0x020fce0000000000 */
.L_x_3:
[----:B------:R-:W-:Y:S05]  /*0a30*/  BRA.U !UP2, `(.L_x_4) ;  /* 0x000000010a747547 */ /* 0x000fea000b800000 */
[----:B------:R-:W-:-:S04]  /*0a40*/  IMAD.IADD R10, R4, 0x1, R11 ;  /* 0x00000001040a7824 */ /* 0x000fc800078e020b */
[C---:B------:R-:W-:Y:S01]  /*0a50*/  VIADD R8, R10.reuse, 0x1 ;  /* 0x000000010a087836 */ /* 0x040fe20000000000 */
[----:B------:R-:W-:-:S04]  /*0a60*/  ISETP.GE.AND P1, PT, R10, UR6, PT ;  /* 0x000000060a007c0c */ /* 0x000fc8000bf26270 */
[----:B------:R-:W-:Y:S02]  /*0a70*/  ISETP.GE.AND P2, PT, R8, UR6, PT ;  /* 0x0000000608007c0c */ /* 0x000fe4000bf46270 */
[----:B------:R-:W-:Y:S02]  /*0a80*/  ISETP.GT.AND P1, PT, R10, -0x1, !P1 ;  /* 0xffffffff0a00780c */ /* 0x000fe40004f24270 */
[----:B------:R-:W-:Y:S02]  /*0a90*/  ISETP.GT.AND P2, PT, R8, -0x1, !P2 ;  /* 0xffffffff0800780c */ /* 0x000fe40005744270 */
[----:B------:R-:W-:Y:S02]  /*0aa0*/  PLOP3.LUT P1, PT, P0, P1, PT, 0x80, 0x8 ;  /* 0x000000000008781c */ /* 0x000fe40000723070 */
[----:B------:R-:W-:-:S11]  /*0ab0*/  PLOP3.LUT P2, PT, P0, P2, PT, 0x80, 0x8 ;  /* 0x000000000008781c */ /* 0x000fd60000745070 */
[----:B------:R-:W0:Y:S01]  /*0ac0*/  @P1 LDC.64 R14, c[0x0][0x380] ;  /* 0x0000e000ff0e1b82 */ /* 0x000e220000000a00 */
[C---:B------:R-:W-:Y:S01]  /*0ad0*/  @P1 IMAD.IADD R17, R9.reuse, 0x1, R10 ;  /* 0x0000000109111824 */ /* 0x040fe200078e020a */
[----:B------:R-:W-:Y:S02]  /*0ae0*/  @P2 SHF.R.S32.HI R18, RZ, 0x1f, R9 ;  /* 0x0000001fff122819 */ /* 0x000fe40000011409 */
[----:B------:R-:W-:Y:S02]  /*0af0*/  @P2 SHF.R.S32.HI R8, RZ, 0x1f, R11 ;  /* 0x0000001fff082819 */ /* 0x000fe4000001140b */
[----:B------:R-:W-:Y:S02]  /*0b00*/  @P2 IADD3 R19, P3, P4, R9, R11, R4 ;  /* 0x0000000b09132210 */ /* 0x000fe40007c7e004 */
[----:B------:R-:W1:Y:S02]  /*0b10*/  @P2 LDC.64 R12, c[0x0][0x380] ;  /* 0x0000e000ff0c2b82 */ /* 0x000e640000000a00 */
[----:B------:R-:W-:Y:S01]  /*0b20*/  @P2 IADD3.X R8, PT, PT, R18, R8, R5, P3, P4 ;  /* 0x0000000812082210 */ /* 0x000fe20001fe8405 */
[----:B0-----:R-:W-:-:S06]  /*0b30*/  @P1 IMAD.WIDE R14, R17, 0x4, R14 ;  /* 0x00000004110e1825 */ /* 0x001fcc00078e020e */
[----:B------:R-:W2:Y:S01]  /*0b40*/  @P1 LDG.E R15, desc[UR12][R14.64] ;  /* 0x0000000c0e0f1981 */ /* 0x000ea2000c1e1900 */
[----:B-1----:R-:W-:-:S04]  /*0b50*/  @P2 LEA R12, P3, R19, R12, 0x2 ;  /* 0x0000000c130c2211 */ /* 0x002fc800078610ff */
[----:B------:R-:W-:-:S06]  /*0b60*/  @P2 LEA.HI.X R13, R19, R13, R8, 0x2, P3 ;  /* 0x0000000d130d2211 */ /* 0x000fcc00018f1408 */
[----:B------:R-:W3:Y:S01]  /*0b70*/  @P2 LDG.E R13, desc[UR12][R12.64+0x4] ;  /* 0x0000040c0c0d2981 */ /* 0x000ee2000c1e1900 */
[----:B------:R-:W-:-:S04]  /*0b80*/  @P1 VIADD R8, R11, UR11 ;  /* 0x0000000b0b081c36 */ /* 0x000fc80008000000 */
[----:B------:R-:W-:Y:S02]  /*0b90*/  @P1 IMAD.SHL.U32 R10, R8, 0x4, RZ ;  /* 0x00000004080a1824 */ /* 0x000fe400078e00ff */
[----:B------:R-:W-:Y:S02]  /*0ba0*/  @P2 VIADD R8, R11, UR11 ;  /* 0x0000000b0b082c36 */ /* 0x000fe40008000000 */
[----:B------:R-:W2:Y:S02]  /*0bb0*/  @P1 LDC R17, c[0x3][R10] ;  /* 0x00c000000a111b82 */ /* 0x000ea40000000800 */
[----:B------:R-:W-:-:S06]  /*0bc0*/  @P2 IMAD.SHL.U32 R8, R8, 0x4, RZ ;  /* 0x0000000408082824 */ /* 0x000fcc00078e00ff */
[----:B------:R-:W3:Y:S01]  /*0bd0*/  @P2 LDC R8, c[0x3][R8+0x4] ;  /* 0x00c0010008082b82 */ /* 0x000ee20000000800 */
[----:B------:R-:W-:Y:S02]  /*0be0*/  VIADD R11, R11, 0x2 ;  /* 0x000000020b0b7836 */ /* 0x000fe40000000000 */
[----:B--2---:R-:W-:-:S04]  /*0bf0*/  @P1 FFMA R0, R17, R15, R0 ;  /* 0x0000000f11001223 */ /* 0x004fc80000000000 */
[----:B---3--:R-:W-:-:S07]  /*0c00*/  @P2 FFMA R0, R13, R8, R0 ;  /* 0x000000080d002223 */ /* 0x008fce0000000000 */
.L_x_4:
[----:B------:R-:W-:Y:S01]  /*0c10*/  IMAD.IADD R8, R4, 0x1, R11 ;  /* 0x0000000104087824 */ /* 0x000fe200078e020b */
[----:B------:R-:W-:Y:S04]  /*0c20*/  BSSY.RECONVERGENT B0, `(.L_x_5) ;  /* 0x000000d000007945 */ /* 0x000fe80003800200 */
[----:B------:R-:W-:-:S04]  /*0c30*/  ISETP.GE.AND P1, PT, R8, UR6, PT ;  /* 0x0000000608007c0c */ /* 0x000fc8000bf26270 */
[----:B------:R-:W-:-:S04]  /*0c40*/  ISETP.GT.AND P1, PT, R8, -0x1, !P1 ;  /* 0xffffffff0800780c */ /* 0x000fc80004f24270 */
[----:B------:R-:W-:-:S13]  /*0c50*/  PLOP3.LUT P1, PT, P0, P1, PT, 0x80, 0x8 ;  /* 0x000000000008781c */ /* 0x000fda0000723070 */
[----:B------:R-:W-:Y:S05]  /*0c60*/  @!P1 BRA `(.L_x_6) ;  /* 0x0000000000209947 */ /* 0x000fea0003800000 */
[----:B------:R-:W0:Y:S01]  /*0c70*/  LDC.64 R12, c[0x0][0x380] ;  /* 0x0000e000ff0c7b82 */ /* 0x000e220000000a00 */
[----:B------:R-:W-:-:S04]  /*0c80*/  IMAD.IADD R9, R9, 0x1, R8 ;  /* 0x0000000109097824 */ /* 0x000fc800078e0208 */
[----:B0-----:R-:W-:-:S06]  /*0c90*/  IMAD.WIDE R8, R9, 0x4, R12 ;  /* 0x0000000409087825 */ /* 0x001fcc00078e020c */
[----:B------:R-:W2:Y:S01]  /*0ca0*/  LDG.E R9, desc[UR12][R8.64] ;  /* 0x0000000c08097981 */ /* 0x000ea2000c1e1900 */
[----:B------:R-:W-:-:S04]  /*0cb0*/  VIADD R11, R11, UR11 ;  /* 0x0000000b0b0b7c36 */ /* 0x000fc80008000000 */
[----:B------:R-:W-:-:S06]  /*0cc0*/  IMAD.SHL.U32 R11, R11, 0x4, RZ ;  /* 0x000000040b0b7824 */ /* 0x000fcc00078e00ff */
[----:B------:R-:W2:Y:S02]  /*0cd0*/  LDC R11, c[0x3][R11] ;  /* 0x00c000000b0b7b82 */ /* 0x000ea40000000800 */
[----:B--2---:R-:W-:-:S07]  /*0ce0*/  FFMA R0, R9, R11, R0 ;  /* 0x0000000b09007223 */ /* 0x004fce0000000000 */
.L_x_6:
[----:B------:R-:W-:Y:S05]  /*0cf0*/  BSYNC.RECONVERGENT B0 ;  /* 0x0000000000007941 */ /* 0x000fea0003800200 */
.L_x_5:
[----:B------:R-:W-:Y:S05]  /*0d00*/  BRA.U UP0, `(.L_x_7) ;  /* 0xfffffff500387547 */ /* 0x000fea000b83ffff */
.L_x_0:
[----:B------:R-:W0:Y:S01]  /*0d10*/  LDC.64 R10, c[0x0][0x388] ;  /* 0x0000e200ff0a7b82 */ /* 0x000e220000000a00 */
[----:B------:R-:W1:Y:S01]  /*0d20*/  LDCU UR4, c[0x0][0x394] ;  /* 0x00007280ff0477ac */ /* 0x000e620008000800 */
[----:B------:R-:W2:Y:S01]  /*0d30*/  F2F.F64.F32 R12, R0 ;  /* 0x00000000000c7310 */ /* 0x000ea20000201800 */
[----:B------:R-:W-:Y:S01]  /*0d40*/  MOV R9, 0x0 ;  /* 0x0000000000097802 */ /* 0x000fe20000000f00 */
[----:B------:R3:W-:Y:S04]  /*0d50*/  STL.64 [R1], R2 ;  /* 0x0000000201007387 */ /* 0x0007e80000100a00 */
[----:B------:R3:W4:Y:S01]  /*0d60*/  LDC.64 R14, c[0x4][R9] ;  /* 0x01000000090e7b82 */ /* 0x0007220000000a00 */
[----:B--2---:R3:W-:Y:S01]  /*0d70*/  STL.64 [R1+0x10], R12 ;  /* 0x0000100c01007387 */ /* 0x0047e20000100a00 */
[----:B-1----:R-:W-:Y:S01]  /*0d80*/  IMAD R8, R2, UR4, R3 ;  /* 0x0000000402087c24 */ /* 0x002fe2000f8e0203 */
[----:B------:R-:W1:Y:S03]  /*0d90*/  LDCU.64 UR4, c[0x4][0x8] ;  /* 0x01000100ff0477ac */ /* 0x000e660008000a00 */
[----:B0-----:R-:W-:Y:S01]  /*0da0*/  IMAD.WIDE R10, R8, 0x4, R10 ;  /* 0x00000004080a7825 */ /* 0x001fe200078e020a */
[----:B------:R3:W-:Y:S04]  /*0db0*/  STL [R1+0x8], R8 ;  /* 0x0000080801007387 */ /* 0x0007e80000100800 */
[----:B------:R3:W-:Y:S01]  /*0dc0*/  STG.E desc[UR12][R10.64], R0 ;  /* 0x000000000a007986 */ /* 0x0007e2000c10190c */
[----:B-1----:R-:W-:-:S02]  /*0dd0*/  IMAD.U32 R4, RZ, RZ, UR4 ;  /* 0x00000004ff047e24 */ /* 0x002fc4000f8e00ff */
[----:B----4-:R-:W-:-:S07]  /*0de0*/  IMAD.U32 R5, RZ, RZ, UR5 ;  /* 0x00000005ff057e24 */ /* 0x010fce000f8e00ff */
[----:B------:R-:W-:-:S07]  /*0df0*/  LEPC R20, `(.L_x_8) ;  /* 0x000000001014794e */ /* 0x000fce0000000000 */
[----:B---3--:R-:W-:Y:S05]  /*0e00*/  CALL.ABS.NOINC R14 ;  /* 0x000000000e007343 */ /* 0x008fea0003c00000 */
.L_x_8:
[----:B------:R-:W-:Y:S05]  /*0e10*/  EXIT ;  /* 0x000000000000794d */ /* 0x000fea0003800000 */
.L_x_9:
[----:B------:R-:W-:-:S00]  /*0e20*/  BRA `(.L_x_9) ;  /* 0xfffffffc00fc7947 */ /* 0x000fc0000383ffff */
[----:B------:R-:W-:-:S00]  /*0e30*/  NOP ;  /* 0x0000000000007918 */ /* 0x000fc00000000000 */
        /* <DEDUP_REMOVED lines=12> */
.L_x_10:


//--------------------- .nv.global.init           --------------------------
	.section	.nv.global.init,"aw",@progbits
.nv.global.init:
	.type		$str,@object
	.size		$str,(.L_1 - $str)
$str:
        /*0000*/ 	.byte	0x54, 0x68, 0x72, 0x65, 0x61, 0x64, 0x20, 0x28, 0x25, 0x64, 0x2c, 0x20, 0x25, 0x64, 0x29, 0x20
        /*0010*/ 	.byte	0x2d, 0x3e, 0x20, 0x50, 0x5b, 0x25, 0x64, 0x5d, 0x20, 0x3d, 0x20, 0x25, 0x66, 0x0a, 0x00
.L_1:


//--------------------- .nv.shared.reserved.0     --------------------------
	.section	.nv.shared.reserved.0,"aw",@nobits
	.weak		__nv_reservedSMEM_offset_0_alias
	.size		__nv_reservedSMEM_offset_0_alias, 0, 64
	.other		__nv_reservedSMEM_offset_0_alias,@"STO_CUDA_RESERVED_SHARED STV_DEFAULT"
__nv_reservedSMEM_offset_0_alias:
	.zero		0
	.zero		64


//--------------------- .nv.constant0._Z27convolution_2D_basic_kernelPKfPfiii --------------------------
	.section	.nv.constant0._Z27convolution_2D_basic_kernelPKfPfiii,"a",@progbits
	.sectionflags	@""
	.align	4
.nv.constant0._Z27convolution_2D_basic_kernelPKfPfiii:
	.zero		924


//--------------------- SYMBOLS --------------------------

	.type		.nv.reservedSmem.offset0,@object
	.size		.nv.reservedSmem.offset0,0x4
	.type		vprintf,@function
